	.headerflags	@"EF_CUDA_TEXMODE_UNIFIED EF_CUDA_64BIT_ADDRESS EF_CUDA_ACCELERATORS EF_CUDA_SM90 EF_CUDA_VIRTUAL_SM(EF_CUDA_SM90)"
	.elftype	@"ET_EXEC"


//--------------------- .nv.info                  --------------------------
	.section	.nv.info,"",@"SHT_CUDA_INFO"
	.align	4


	//----- nvinfo : EIATTR_REGCOUNT
	.align		4
        /*0000*/ 	.byte	0x04, 0x2f
        /*0002*/ 	.short	(.L_1 - .L_0)
	.align		4
.L_0:
        /*0004*/ 	.word	index@(triton_poi_fused_cat_relu_threshold_backward_1)
        /*0008*/ 	.word	0x0000000e


	//----- nvinfo : EIATTR_MIN_STACK_SIZE
	.align		4
.L_1:
        /*000c*/ 	.byte	0x04, 0x12
        /*000e*/ 	.short	(.L_3 - .L_2)
	.align		4
.L_2:
        /*0010*/ 	.word	index@(triton_poi_fused_cat_relu_threshold_backward_1)
        /*0014*/ 	.word	0x00000000


	//----- nvinfo : EIATTR_FRAME_SIZE
	.align		4
.L_3:
        /*0018*/ 	.byte	0x04, 0x11
        /*001a*/ 	.short	(.L_5 - .L_4)
	.align		4
.L_4:
        /*001c*/ 	.word	index@(triton_poi_fused_cat_relu_threshold_backward_1)
        /*0020*/ 	.word	0x00000000


	//----- nvinfo : EIATTR_MIN_STACK_SIZE
	.align		4
.L_5:
        /*0024*/ 	.byte	0x04, 0x12
        /*0026*/ 	.short	(.L_7 - .L_6)
	.align		4
.L_6:
        /*0028*/ 	.word	index@(triton_poi_fused_cat_relu_threshold_backward_1)
        /*002c*/ 	.word	0x00000000
.L_7:


//--------------------- .nv.info.triton_poi_fused_cat_relu_threshold_backward_1 --------------------------
	.section	.nv.info.triton_poi_fused_cat_relu_threshold_backward_1,"",@"SHT_CUDA_INFO"
	.sectionflags	@""
	.align	4


	//----- nvinfo : EIATTR_CUDA_API_VERSION
	.align		4
        /*0000*/ 	.byte	0x04, 0x37
        /*0002*/ 	.short	(.L_9 - .L_8)
.L_8:
        /*0004*/ 	.word	0x0000007c


	//----- nvinfo : EIATTR_KPARAM_INFO
	.align		4
.L_9:
        /*0008*/ 	.byte	0x04, 0x17
        /*000a*/ 	.short	(.L_11 - .L_10)
.L_10:
        /*000c*/ 	.word	0x00000000
        /*0010*/ 	.short	0x0004
        /*0012*/ 	.short	0x0020
        /*0014*/ 	.byte	0x00, 0xf0, 0x11, 0x00


	//----- nvinfo : EIATTR_KPARAM_INFO
	.align		4
.L_11:
        /*0018*/ 	.byte	0x04, 0x17
        /*001a*/ 	.short	(.L_13 - .L_12)
.L_12:
        /*001c*/ 	.word	0x00000000
        /*0020*/ 	.short	0x0003
        /*0022*/ 	.short	0x0018
        /*0024*/ 	.byte	0x00, 0xf4, 0x21, 0x00


	//----- nvinfo : EIATTR_KPARAM_INFO
	.align		4
.L_13:
        /*0028*/ 	.byte	0x04, 0x17
        /*002a*/ 	.short	(.L_15 - .L_14)
.L_14:
        /*002c*/ 	.word	0x00000000
        /*0030*/ 	.short	0x0002
        /*0032*/ 	.short	0x0010
        /*0034*/ 	.byte	0x00, 0xf4, 0x21, 0x00


	//----- nvinfo : EIATTR_KPARAM_INFO
	.align		4
.L_15:
        /*0038*/ 	.byte	0x04, 0x17
        /*003a*/ 	.short	(.L_17 - .L_16)
.L_16:
        /*003c*/ 	.word	0x00000000
        /*0040*/ 	.short	0x0001
        /*0042*/ 	.short	0x0008
        /*0044*/ 	.byte	0x00, 0xf4, 0x21, 0x00


	//----- nvinfo : EIATTR_KPARAM_INFO
	.align		4
.L_17:
        /*0048*/ 	.byte	0x04, 0x17
        /*004a*/ 	.short	(.L_19 - .L_18)
.L_18:
        /*004c*/ 	.word	0x00000000
        /*0050*/ 	.short	0x0000
        /*0052*/ 	.short	0x0000
        /*0054*/ 	.byte	0x00, 0xf4, 0x21, 0x00


	//----- nvinfo : EIATTR_SPARSE_MMA_MASK
	.align		4
.L_19:
        /*0058*/ 	.byte	0x03, 0x50
        /*005a*/ 	.short	0x0000


	//----- nvinfo : EIATTR_MAXREG_COUNT
	.align		4
        /*005c*/ 	.byte	0x03, 0x1b
        /*005e*/ 	.short	0x00ff


	//----- nvinfo : EIATTR_EXIT_INSTR_OFFSETS
	.align		4
        /*0060*/ 	.byte	0x04, 0x1c
        /*0062*/ 	.short	(.L_21 - .L_20)


	//   ....[0]....
.L_20:
        /*0064*/ 	.word	0x000002c0


	//   ....[1]....
        /*0068*/ 	.word	0x000002e0


	//----- nvinfo : EIATTR_REQNTID
	.align		4
.L_21:
        /*006c*/ 	.byte	0x04, 0x10
        /*006e*/ 	.short	(.L_23 - .L_22)
.L_22:
        /*0070*/ 	.word	0x00000080
        /*0074*/ 	.word	0x00000001
        /*0078*/ 	.word	0x00000001


	//----- nvinfo : EIATTR_CBANK_PARAM_SIZE
	.align		4
.L_23:
        /*007c*/ 	.byte	0x03, 0x19
        /*007e*/ 	.short	0x0024


	//----- nvinfo : EIATTR_PARAM_CBANK
	.align		4
        /*0080*/ 	.byte	0x04, 0x0a
        /*0082*/ 	.short	(.L_25 - .L_24)
	.align		4
.L_24:
        /*0084*/ 	.word	index@(.nv.constant0.triton_poi_fused_cat_relu_threshold_backward_1)
        /*0088*/ 	.short	0x0210
        /*008a*/ 	.short	0x0024


	//----- nvinfo : EIATTR_SW_WAR
	.align		4
.L_25:
        /*008c*/ 	.byte	0x04, 0x36
        /*008e*/ 	.short	(.L_27 - .L_26)
.L_26:
        /*0090*/ 	.word	0x00000008
.L_27:


//--------------------- .nv.callgraph             --------------------------
	.section	.nv.callgraph,"",@"SHT_CUDA_CALLGRAPH"
	.align	4
	.sectionentsize	8
	.align		4
        /*0000*/ 	.word	0x00000000
	.align		4
        /*0004*/ 	.word	0xffffffff
	.align		4
        /*0008*/ 	.word	0x00000000
	.align		4
        /*000c*/ 	.word	0xfffffffe
	.align		4
        /*0010*/ 	.word	0x00000000
	.align		4
        /*0014*/ 	.word	0xfffffffd
	.align		4
        /*0018*/ 	.word	0x00000000
	.align		4
        /*001c*/ 	.word	0xfffffffc


//--------------------- .text.triton_poi_fused_cat_relu_threshold_backward_1 --------------------------
	.section	.text.triton_poi_fused_cat_relu_threshold_backward_1,"ax",@progbits
	.align	128
        .global         triton_poi_fused_cat_relu_threshold_backward_1
        .type           triton_poi_fused_cat_relu_threshold_backward_1,@function
        .size           triton_poi_fused_cat_relu_threshold_backward_1,(.L_x_1 - triton_poi_fused_cat_relu_threshold_backward_1)
        .other          triton_poi_fused_cat_relu_threshold_backward_1,@"STO_CUDA_ENTRY STV_DEFAULT"
triton_poi_fused_cat_relu_threshold_backward_1:
.text.triton_poi_fused_cat_relu_threshold_backward_1:
[----:B------:R-:W0:Y:S02]  /*0000*/  LDC R1, c[0x0][0x28] ;  /* 0x00000a00ff017b82 */ /* 0x000e240000000800 */
[----:B------:R-:W1:Y:S01]  /*0010*/  S2R R0, SR_TID.X ;  /* 0x0000000000007919 */ /* 0x000e620000002100 */
[----:B------:R-:W-:Y:S01]  /*0020*/  ULDC.64 UR4, c[0x0][0x208] ;  /* 0x0000820000047ab9 */ /* 0x000fe20000000a00 */
[----:B------:R-:W-:Y:S01]  /*0030*/  ULDC.64 UR6, c[0x0][0x228] ;  /* 0x00008a0000067ab9 */ /* 0x000fe20000000a00 */
[----:B------:R-:W2:Y:S01]  /*0040*/  S2R R3, SR_CTAID.X ;  /* 0x0000000000037919 */ /* 0x000ea20000002500 */
[----:B-1----:R-:W-:-:S05]  /*0050*/  LOP3.LUT R0, R0, 0x7f, RZ, 0xc0, !PT ;  /* 0x0000007f00007812 */ /* 0x002fca00078ec0ff */
[----:B--2---:R-:W-:-:S04]  /*0060*/  IMAD R0, R3, 0x80, R0 ;  /* 0x0000008003007824 */ /* 0x004fc800078e0200 */
[C---:B------:R-:W-:Y:S01]  /*0070*/  IMAD.HI R9, R0.reuse, 0x66666667, RZ ;  /* 0x6666666700097827 */ /* 0x040fe200078e02ff */
[----:B------:R-:W-:Y:S02]  /*0080*/  SHF.R.S32.HI R3, RZ, 0x1f, R0 ;  /* 0x0000001fff037819 */ /* 0x000fe40000011400 */
[----:B------:R-:W-:Y:S02]  /*0090*/  ISETP.GE.AND P0, PT, R0, 0x50, PT ;  /* 0x000000500000780c */ /* 0x000fe40003f06270 */
[----:B------:R-:W-:Y:S02]  /*00a0*/  LEA.HI R6, R3, R0, RZ, 0x2 ;  /* 0x0000000003067211 */ /* 0x000fe400078f10ff */
[----:B------:R-:W1:Y:S01]  /*00b0*/  LDC.64 R2, c[0x0][0x210] ;  /* 0x00008400ff027b82 */ /* 0x000e620000000a00 */
[----:B------:R-:W-:Y:S02]  /*00c0*/  SHF.R.U32.HI R10, RZ, 0x1f, R9 ;  /* 0x0000001fff0a7819 */ /* 0x000fe40000011609 */
[----:B------:R-:W-:-:S02]  /*00d0*/  SHF.R.S32.HI R7, RZ, 0x2, R6 ;  /* 0x00000002ff077819 */ /* 0x000fc40000011406 */
[----:B------:R-:W-:-:S03]  /*00e0*/  LEA.HI.SX32 R10, R9, R10, 0x1d ;  /* 0x0000000a090a7211 */ /* 0x000fc600078feaff */
[----:B------:R-:W-:-:S04]  /*00f0*/  IMAD.HI R4, R7, 0x66666667, RZ ;  /* 0x6666666707047827 */ /* 0x000fc800078e02ff */
[----:B------:R-:W-:Y:S01]  /*0100*/  IMAD R9, R10, -0x14, R0 ;  /* 0xffffffec0a097824 */ /* 0x000fe200078e0200 */
[----:B------:R-:W-:-:S03]  /*0110*/  SHF.R.S32.HI R5, RZ, 0x1, R4 ;  /* 0x00000001ff057819 */ /* 0x000fc60000011404 */
[----:B------:R-:W-:Y:S01]  /*0120*/  IMAD R9, R10, 0x10, R9 ;  /* 0x000000100a097824 */ /* 0x000fe200078e0209 */
[----:B------:R-:W-:Y:S02]  /*0130*/  LEA.HI R8, R4, R5, RZ, 0x1 ;  /* 0x0000000504087211 */ /* 0x000fe400078f08ff */
[----:B------:R-:W2:Y:S03]  /*0140*/  LDC.64 R4, c[0x0][0x218] ;  /* 0x00008600ff047b82 */ /* 0x000ea60000000a00 */
[----:B------:R-:W-:Y:S01]  /*0150*/  IMAD R8, R8, -0x5, R7 ;  /* 0xfffffffb08087824 */ /* 0x000fe200078e0207 */
[----:B------:R-:W-:Y:S01]  /*0160*/  LOP3.LUT R7, R6, 0xfffffffc, RZ, 0xc0, !PT ;  /* 0xfffffffc06077812 */ /* 0x000fe200078ec0ff */
[----:B-1----:R-:W-:-:S03]  /*0170*/  IMAD.WIDE R2, R9, 0x4, R2 ;  /* 0x0000000409027825 */ /* 0x002fc600078e0202 */
[----:B------:R-:W-:Y:S01]  /*0180*/  ISETP.GE.AND P3, PT, R8, 0x4, PT ;  /* 0x000000040800780c */ /* 0x000fe20003f66270 */
[----:B------:R-:W-:Y:S01]  /*0190*/  IMAD.IADD R7, R0, 0x1, -R7 ;  /* 0x0000000100077824 */ /* 0x000fe200078e0a07 */
[----:B------:R-:W-:Y:S02]  /*01a0*/  ISETP.GT.AND P2, PT, R8, 0x3, !P0 ;  /* 0x000000030800780c */ /* 0x000fe40004744270 */
[----:B------:R-:W-:Y:S02]  /*01b0*/  CS2R R8, SRZ ;  /* 0x0000000000087805 */ /* 0x000fe4000001ff00 */
[----:B------:R-:W-:Y:S01]  /*01c0*/  ISETP.LT.AND P1, PT, R0, 0x50, !P3 ;  /* 0x000000500000780c */ /* 0x000fe20005f21270 */
[----:B------:R-:W-:-:S04]  /*01d0*/  IMAD R7, R10, 0x4, R7 ;  /* 0x000000040a077824 */ /* 0x000fc800078e0207 */
[----:B--2---:R-:W-:-:S08]  /*01e0*/  IMAD.WIDE R4, R7, 0x4, R4 ;  /* 0x0000000407047825 */ /* 0x004fd000078e0204 */
[----:B------:R-:W2:Y:S01]  /*01f0*/  @P1 LDG.E R8, desc[UR4][R2.64] ;  /* 0x0000000402081981 */ /* 0x000ea2000c1e1900 */
[----:B------:R-:W1:Y:S03]  /*0200*/  LDC.64 R6, c[0x0][0x220] ;  /* 0x00008800ff067b82 */ /* 0x000e660000000a00 */
[----:B------:R-:W3:Y:S01]  /*0210*/  @P2 LDG.E.EL R9, desc[UR4][R4.64] ;  /* 0x0000000404092981 */ /* 0x000ee2000c2e1900 */
[----:B-1----:R-:W-:Y:S01]  /*0220*/  IMAD.WIDE R6, R0, 0x4, R6 ;  /* 0x0000000400067825 */ /* 0x002fe200078e0206 */
[----:B--2---:R-:W-:Y:S02]  /*0230*/  SEL R8, R8, RZ, P1 ;  /* 0x000000ff08087207 */ /* 0x004fe40000800000 */
[----:B---3--:R-:W-:-:S04]  /*0240*/  @P3 SEL R8, R9, RZ, P2 ;  /* 0x000000ff09083207 */ /* 0x008fc80001000000 */
[----:B------:R-:W-:-:S04]  /*0250*/  FSETP.GEU.AND P1, PT, R8, RZ, PT ;  /* 0x000000ff0800720b */ /* 0x000fc80003f2e000 */
[----:B------:R-:W-:Y:S02]  /*0260*/  FSEL R11, R8, RZ, P1 ;  /* 0x000000ff080b7208 */ /* 0x000fe40000800000 */
[----:B------:R-:W-:Y:S02]  /*0270*/  IADD3 R8, P1, R0, UR6, RZ ;  /* 0x0000000600087c10 */ /* 0x000fe4000ff3e0ff */
[----:B------:R-:W-:Y:S01]  /*0280*/  FSETP.GTU.AND P2, PT, R11, RZ, PT ;  /* 0x000000ff0b00720b */ /* 0x000fe20003f4c000 */
[----:B------:R1:W-:Y:S01]  /*0290*/  @!P0 STG.E desc[UR4][R6.64], R11 ;  /* 0x0000000b06008986 */ /* 0x0003e2000c101904 */
[----:B------:R-:W-:Y:S02]  /*02a0*/  LEA.HI.X.SX32 R9, R0, UR7, 0x1, P1 ;  /* 0x0000000700097c11 */ /* 0x000fe400088f0eff */
[----:B------:R-:W-:Y:S01]  /*02b0*/  SEL R3, RZ, 0x1, P2 ;  /* 0x00000001ff037807 */ /* 0x000fe20001000000 */
[----:B------:R-:W-:Y:S08]  /*02c0*/  @P0 EXIT ;  /* 0x000000000000094d */ /* 0x000ff00003800000 */
[----:B------:R-:W-:Y:S01]  /*02d0*/  STG.E.U8 desc[UR4][R8.64], R3 ;  /* 0x0000000308007986 */ /* 0x000fe2000c101104 */
[----:B------:R-:W-:Y:S05]  /*02e0*/  EXIT ;  /* 0x000000000000794d */ /* 0x000fea0003800000 */
.L_x_0:
[----:B------:R-:W-:-:S00]  /*02f0*/  BRA `(.L_x_0) ;  /* 0xfffffffc00fc7947 */ /* 0x000fc0000383ffff */
[----:B------:R-:W-:-:S00]  /*0300*/  NOP ;  /* 0x0000000000007918 */ /* 0x000fc00000000000 */
[----:B------:R-:W-:-:S00]  /*0310*/  NOP ;  /* 0x0000000000007918 */ /* 0x000fc00000000000 */
[----:B------:R-:W-:-:S00]  /*0320*/  NOP ;  /* 0x0000000000007918 */ /* 0x000fc00000000000 */
[----:B------:R-:W-:-:S00]  /*0330*/  NOP ;  /* 0x0000000000007918 */ /* 0x000fc00000000000 */
[----:B------:R-:W-:-:S00]  /*0340*/  NOP ;  /* 0x0000000000007918 */ /* 0x000fc00000000000 */
[----:B------:R-:W-:-:S00]  /*0350*/  NOP ;  /* 0x0000000000007918 */ /* 0x000fc00000000000 */
[----:B------:R-:W-:-:S00]  /*0360*/  NOP ;  /* 0x0000000000007918 */ /* 0x000fc00000000000 */
[----:B------:R-:W-:-:S00]  /*0370*/  NOP ;  /* 0x0000000000007918 */ /* 0x000fc00000000000 */
.L_x_1:


//--------------------- .nv.constant0.triton_poi_fused_cat_relu_threshold_backward_1 --------------------------
	.section	.nv.constant0.triton_poi_fused_cat_relu_threshold_backward_1,"a",@progbits
	.sectionflags	@""
	.align	4
.nv.constant0.triton_poi_fused_cat_relu_threshold_backward_1:
	.zero		564
